	.headerflags	@"EF_CUDA_TEXMODE_UNIFIED EF_CUDA_64BIT_ADDRESS EF_CUDA_ACCELERATORS EF_CUDA_SM90 EF_CUDA_VIRTUAL_SM(EF_CUDA_SM90)"
	.elftype	@"ET_EXEC"


//--------------------- .nv.info                  --------------------------
	.section	.nv.info,"",@"SHT_CUDA_INFO"
	.align	4


	//----- nvinfo : EIATTR_REGCOUNT
	.align		4
        /*0000*/ 	.byte	0x04, 0x2f
        /*0002*/ 	.short	(.L_1 - .L_0)
	.align		4
.L_0:
        /*0004*/ 	.word	index@(triton_poi_fused_cat_2)
        /*0008*/ 	.word	0x00000010


	//----- nvinfo : EIATTR_MIN_STACK_SIZE
	.align		4
.L_1:
        /*000c*/ 	.byte	0x04, 0x12
        /*000e*/ 	.short	(.L_3 - .L_2)
	.align		4
.L_2:
        /*0010*/ 	.word	index@(triton_poi_fused_cat_2)
        /*0014*/ 	.word	0x00000000


	//----- nvinfo : EIATTR_FRAME_SIZE
	.align		4
.L_3:
        /*0018*/ 	.byte	0x04, 0x11
        /*001a*/ 	.short	(.L_5 - .L_4)
	.align		4
.L_4:
        /*001c*/ 	.word	index@(triton_poi_fused_cat_2)
        /*0020*/ 	.word	0x00000000


	//----- nvinfo : EIATTR_MIN_STACK_SIZE
	.align		4
.L_5:
        /*0024*/ 	.byte	0x04, 0x12
        /*0026*/ 	.short	(.L_7 - .L_6)
	.align		4
.L_6:
        /*0028*/ 	.word	index@(triton_poi_fused_cat_2)
        /*002c*/ 	.word	0x00000000
.L_7:


//--------------------- .nv.info.triton_poi_fused_cat_2 --------------------------
	.section	.nv.info.triton_poi_fused_cat_2,"",@"SHT_CUDA_INFO"
	.sectionflags	@""
	.align	4


	//----- nvinfo : EIATTR_CUDA_API_VERSION
	.align		4
        /*0000*/ 	.byte	0x04, 0x37
        /*0002*/ 	.short	(.L_9 - .L_8)
.L_8:
        /*0004*/ 	.word	0x0000007c


	//----- nvinfo : EIATTR_KPARAM_INFO
	.align		4
.L_9:
        /*0008*/ 	.byte	0x04, 0x17
        /*000a*/ 	.short	(.L_11 - .L_10)
.L_10:
        /*000c*/ 	.word	0x00000000
        /*0010*/ 	.short	0x0003
        /*0012*/ 	.short	0x0018
        /*0014*/ 	.byte	0x00, 0xf0, 0x11, 0x00


	//----- nvinfo : EIATTR_KPARAM_INFO
	.align		4
.L_11:
        /*0018*/ 	.byte	0x04, 0x17
        /*001a*/ 	.short	(.L_13 - .L_12)
.L_12:
        /*001c*/ 	.word	0x00000000
        /*0020*/ 	.short	0x0002
        /*0022*/ 	.short	0x0010
        /*0024*/ 	.byte	0x00, 0xf4, 0x21, 0x00


	//----- nvinfo : EIATTR_KPARAM_INFO
	.align		4
.L_13:
        /*0028*/ 	.byte	0x04, 0x17
        /*002a*/ 	.short	(.L_15 - .L_14)
.L_14:
        /*002c*/ 	.word	0x00000000
        /*0030*/ 	.short	0x0001
        /*0032*/ 	.short	0x0008
        /*0034*/ 	.byte	0x00, 0xf4, 0x21, 0x00


	//----- nvinfo : EIATTR_KPARAM_INFO
	.align		4
.L_15:
        /*0038*/ 	.byte	0x04, 0x17
        /*003a*/ 	.short	(.L_17 - .L_16)
.L_16:
        /*003c*/ 	.word	0x00000000
        /*0040*/ 	.short	0x0000
        /*0042*/ 	.short	0x0000
        /*0044*/ 	.byte	0x00, 0xf4, 0x21, 0x00


	//----- nvinfo : EIATTR_SPARSE_MMA_MASK
	.align		4
.L_17:
        /*0048*/ 	.byte	0x03, 0x50
        /*004a*/ 	.short	0x0000


	//----- nvinfo : EIATTR_MAXREG_COUNT
	.align		4
        /*004c*/ 	.byte	0x03, 0x1b
        /*004e*/ 	.short	0x00ff


	//----- nvinfo : EIATTR_EXIT_INSTR_OFFSETS
	.align		4
        /*0050*/ 	.byte	0x04, 0x1c
        /*0052*/ 	.short	(.L_19 - .L_18)


	//   ....[0]....
.L_18:
        /*0054*/ 	.word	0x00000330


	//   ....[1]....
        /*0058*/ 	.word	0x00000350


	//----- nvinfo : EIATTR_REQNTID
	.align		4
.L_19:
        /*005c*/ 	.byte	0x04, 0x10
        /*005e*/ 	.short	(.L_21 - .L_20)
.L_20:
        /*0060*/ 	.word	0x00000080
        /*0064*/ 	.word	0x00000001
        /*0068*/ 	.word	0x00000001


	//----- nvinfo : EIATTR_CBANK_PARAM_SIZE
	.align		4
.L_21:
        /*006c*/ 	.byte	0x03, 0x19
        /*006e*/ 	.short	0x001c


	//----- nvinfo : EIATTR_PARAM_CBANK
	.align		4
        /*0070*/ 	.byte	0x04, 0x0a
        /*0072*/ 	.short	(.L_23 - .L_22)
	.align		4
.L_22:
        /*0074*/ 	.word	index@(.nv.constant0.triton_poi_fused_cat_2)
        /*0078*/ 	.short	0x0210
        /*007a*/ 	.short	0x001c


	//----- nvinfo : EIATTR_SW_WAR
	.align		4
.L_23:
        /*007c*/ 	.byte	0x04, 0x36
        /*007e*/ 	.short	(.L_25 - .L_24)
.L_24:
        /*0080*/ 	.word	0x00000008
.L_25:


//--------------------- .nv.callgraph             --------------------------
	.section	.nv.callgraph,"",@"SHT_CUDA_CALLGRAPH"
	.align	4
	.sectionentsize	8
	.align		4
        /*0000*/ 	.word	0x00000000
	.align		4
        /*0004*/ 	.word	0xffffffff
	.align		4
        /*0008*/ 	.word	0x00000000
	.align		4
        /*000c*/ 	.word	0xfffffffe
	.align		4
        /*0010*/ 	.word	0x00000000
	.align		4
        /*0014*/ 	.word	0xfffffffd
	.align		4
        /*0018*/ 	.word	0x00000000
	.align		4
        /*001c*/ 	.word	0xfffffffc


//--------------------- .text.triton_poi_fused_cat_2 --------------------------
	.section	.text.triton_poi_fused_cat_2,"ax",@progbits
	.align	128
        .global         triton_poi_fused_cat_2
        .type           triton_poi_fused_cat_2,@function
        .size           triton_poi_fused_cat_2,(.L_x_1 - triton_poi_fused_cat_2)
        .other          triton_poi_fused_cat_2,@"STO_CUDA_ENTRY STV_DEFAULT"
triton_poi_fused_cat_2:
.text.triton_poi_fused_cat_2:
[----:B------:R-:W0:Y:S02]  /*0000*/  LDC R1, c[0x0][0x28] ;  /* 0x00000a00ff017b82 */ /* 0x000e240000000800 */
[----:B------:R-:W1:Y:S01]  /*0010*/  S2R R0, SR_TID.X ;  /* 0x0000000000007919 */ /* 0x000e620000002100 */
[----:B------:R-:W-:Y:S01]  /*0020*/  ULDC.64 UR4, c[0x0][0x218] ;  /* 0x0000860000047ab9 */ /* 0x000fe20000000a00 */
[----:B------:R-:W2:Y:S01]  /*0030*/  S2R R3, SR_CTAID.X ;  /* 0x0000000000037919 */ /* 0x000ea20000002500 */
[----:B-1----:R-:W-:-:S05]  /*0040*/  IMAD.SHL.U32 R0, R0, 0x2, RZ ;  /* 0x0000000200007824 */ /* 0x002fca00078e00ff */
[----:B------:R-:W-:-:S05]  /*0050*/  LOP3.LUT R0, R0, 0xfe, RZ, 0xc0, !PT ;  /* 0x000000fe00007812 */ /* 0x000fca00078ec0ff */
[----:B--2---:R-:W-:-:S05]  /*0060*/  IMAD R0, R3, 0x100, R0 ;  /* 0x0000010003007824 */ /* 0x004fca00078e0200 */
[----:B------:R-:W-:Y:S02]  /*0070*/  SHF.R.S32.HI R3, RZ, 0x1f, R0 ;  /* 0x0000001fff037819 */ /* 0x000fe40000011400 */
[----:B------:R-:W-:Y:S02]  /*0080*/  ISETP.GE.AND P0, PT, R0, 0x100, PT ;  /* 0x000001000000780c */ /* 0x000fe40003f06270 */
[CC--:B------:R-:W-:Y:S02]  /*0090*/  LEA.HI R2, R3.reuse, R0.reuse, RZ, 0x4 ;  /* 0x0000000003027211 */ /* 0x0c0fe400078f20ff */
[----:B------:R-:W-:Y:S02]  /*00a0*/  LEA.HI R7, R3, R0, RZ, 0x6 ;  /* 0x0000000003077211 */ /* 0x000fe400078f30ff */
[----:B------:R-:W-:Y:S02]  /*00b0*/  SHF.R.S32.HI R4, RZ, 0x4, R2 ;  /* 0x00000004ff047819 */ /* 0x000fe40000011402 */
[----:B------:R-:W-:-:S02]  /*00c0*/  SHF.R.S32.HI R8, RZ, 0x6, R7 ;  /* 0x00000006ff087819 */ /* 0x000fc40000011407 */
[----:B------:R-:W-:Y:S02]  /*00d0*/  LEA.HI R5, R4, R4, RZ, 0x2 ;  /* 0x0000000404057211 */ /* 0x000fe400078f10ff */
[----:B------:R-:W-:Y:S01]  /*00e0*/  LOP3.LUT R3, R2, 0xfffffff0, RZ, 0xc0, !PT ;  /* 0xfffffff002037812 */ /* 0x000fe200078ec0ff */
[----:B------:R-:W-:Y:S01]  /*00f0*/  IMAD.SHL.U32 R8, R8, 0x20, RZ ;  /* 0x0000002008087824 */ /* 0x000fe200078e00ff */
[----:B------:R-:W-:-:S03]  /*0100*/  LOP3.LUT R5, R5, 0xfffffffc, RZ, 0xc0, !PT ;  /* 0xfffffffc05057812 */ /* 0x000fc600078ec0ff */
[----:B------:R-:W-:Y:S02]  /*0110*/  IMAD.IADD R3, R0, 0x1, -R3 ;  /* 0x0000000100037824 */ /* 0x000fe400078e0a03 */
[----:B------:R-:W-:Y:S01]  /*0120*/  IMAD.IADD R6, R4, 0x1, -R5 ;  /* 0x0000000104067824 */ /* 0x000fe200078e0a05 */
[----:B------:R-:W-:Y:S02]  /*0130*/  SHF.R.S32.HI R5, RZ, 0x1f, R8 ;  /* 0x0000001fff057819 */ /* 0x000fe40000011408 */
[----:B------:R-:W-:Y:S01]  /*0140*/  SHF.R.S32.HI R9, RZ, 0x1f, R3 ;  /* 0x0000001fff097819 */ /* 0x000fe20000011403 */
[C---:B------:R-:W-:Y:S01]  /*0150*/  IMAD.SHL.U32 R2, R6.reuse, 0x10, RZ ;  /* 0x0000001006027824 */ /* 0x040fe200078e00ff */
[----:B------:R-:W-:-:S04]  /*0160*/  ISETP.GT.AND P3, PT, R6, 0x1, !P0 ;  /* 0x000000010600780c */ /* 0x000fc80004764270 */
[----:B------:R-:W-:Y:S02]  /*0170*/  IADD3 R10, P1, P2, R2, R3, R8 ;  /* 0x00000003020a7210 */ /* 0x000fe40007a3e008 */
[----:B------:R-:W-:Y:S02]  /*0180*/  SHF.R.S32.HI R4, RZ, 0x1f, R2 ;  /* 0x0000001fff047819 */ /* 0x000fe40000011402 */
[----:B------:R-:W1:Y:S02]  /*0190*/  LDC.64 R2, c[0x0][0x210] ;  /* 0x00008400ff027b82 */ /* 0x000e640000000a00 */
[----:B------:R-:W-:Y:S02]  /*01a0*/  IADD3.X R5, R4, R9, R5, P1, P2 ;  /* 0x0000000904057210 */ /* 0x000fe40000fe4405 */
[----:B------:R-:W-:-:S04]  /*01b0*/  LEA R4, P1, R10, UR4, 0x2 ;  /* 0x000000040a047c11 */ /* 0x000fc8000f8210ff */
[----:B------:R-:W-:Y:S02]  /*01c0*/  LEA.HI.X R5, R10, UR5, R5, 0x2, P1 ;  /* 0x000000050a057c11 */ /* 0x000fe400088f1405 */
[----:B------:R-:W-:Y:S01]  /*01d0*/  CS2R R10, SRZ ;  /* 0x00000000000a7805 */ /* 0x000fe2000001ff00 */
[----:B------:R-:W-:Y:S01]  /*01e0*/  ULDC.64 UR4, c[0x0][0x208] ;  /* 0x0000820000047ab9 */ /* 0x000fe20000000a00 */
[----:B------:R-:W-:-:S04]  /*01f0*/  ISETP.GE.AND P1, PT, R6, 0x2, PT ;  /* 0x000000020600780c */ /* 0x000fc80003f26270 */
[----:B------:R2:W3:Y:S01]  /*0200*/  @P3 LDG.E.64 R10, desc[UR4][R4.64+-0x80] ;  /* 0xffff8004040a3981 */ /* 0x0004e2000c1e1b00 */
[----:B------:R-:W-:Y:S02]  /*0210*/  LOP3.LUT R7, R7, 0xffffffc0, RZ, 0xc0, !PT ;  /* 0xffffffc007077812 */ /* 0x000fe400078ec0ff */
[----:B------:R-:W-:Y:S02]  /*0220*/  ISETP.LT.AND P2, PT, R0, 0x100, !P1 ;  /* 0x000001000000780c */ /* 0x000fe40004f41270 */
[----:B------:R-:W-:Y:S02]  /*0230*/  IADD3 R7, R8, R0, -R7 ;  /* 0x0000000008077210 */ /* 0x000fe40007ffe807 */
[----:B------:R-:W-:-:S03]  /*0240*/  CS2R R8, SRZ ;  /* 0x0000000000087805 */ /* 0x000fc6000001ff00 */
[----:B-1----:R-:W-:Y:S02]  /*0250*/  IMAD.WIDE R2, R7, 0x4, R2 ;  /* 0x0000000407027825 */ /* 0x002fe400078e0202 */
[----:B------:R-:W2:Y:S04]  /*0260*/  LDC.64 R6, c[0x0][0x220] ;  /* 0x00008800ff067b82 */ /* 0x000ea80000000a00 */
[----:B------:R-:W4:Y:S01]  /*0270*/  @P2 LDG.E.64 R8, desc[UR4][R2.64] ;  /* 0x0000000402082981 */ /* 0x000f22000c1e1b00 */
[----:B--2---:R-:W-:Y:S01]  /*0280*/  IMAD.WIDE R4, R0, 0x4, R6 ;  /* 0x0000000400047825 */ /* 0x004fe200078e0206 */
[----:B---3--:R-:W-:Y:S02]  /*0290*/  SEL R10, R10, RZ, P3 ;  /* 0x000000ff0a0a7207 */ /* 0x008fe40001800000 */
[----:B------:R-:W-:-:S02]  /*02a0*/  SEL R11, R11, RZ, P3 ;  /* 0x000000ff0b0b7207 */ /* 0x000fc40001800000 */
[----:B------:R-:W-:Y:S02]  /*02b0*/  FSETP.GT.AND P3, PT, R10, RZ, PT ;  /* 0x000000ff0a00720b */ /* 0x000fe40003f64000 */
[----:B------:R-:W-:Y:S02]  /*02c0*/  FSETP.GT.AND P4, PT, R11, RZ, PT ;  /* 0x000000ff0b00720b */ /* 0x000fe40003f84000 */
[----:B----4-:R-:W-:-:S09]  /*02d0*/  SEL R13, R8, RZ, P2 ;  /* 0x000000ff080d7207 */ /* 0x010fd20001000000 */
[----:B------:R-:W-:Y:S01]  /*02e0*/  @!P3 FMUL R10, R10, 0.10000000149011611938 ;  /* 0x3dcccccd0a0ab820 */ /* 0x000fe20000400000 */
[----:B------:R-:W-:Y:S01]  /*02f0*/  SEL R8, R9, RZ, P2 ;  /* 0x000000ff09087207 */ /* 0x000fe20001000000 */
[----:B------:R-:W-:-:S03]  /*0300*/  @!P4 FMUL R11, R11, 0.10000000149011611938 ;  /* 0x3dcccccd0b0bc820 */ /* 0x000fc60000400000 */
[----:B------:R-:W-:Y:S02]  /*0310*/  SEL R10, R13, R10, !P1 ;  /* 0x0000000a0d0a7207 */ /* 0x000fe40004800000 */
[----:B------:R-:W-:Y:S01]  /*0320*/  SEL R11, R8, R11, !P1 ;  /* 0x0000000b080b7207 */ /* 0x000fe20004800000 */
[----:B------:R-:W-:Y:S06]  /*0330*/  @P0 EXIT ;  /* 0x000000000000094d */ /* 0x000fec0003800000 */
[----:B------:R-:W-:Y:S01]  /*0340*/  STG.E.64 desc[UR4][R4.64], R10 ;  /* 0x0000000a04007986 */ /* 0x000fe2000c101b04 */
[----:B------:R-:W-:Y:S05]  /*0350*/  EXIT ;  /* 0x000000000000794d */ /* 0x000fea0003800000 */
.L_x_0:
[----:B------:R-:W-:-:S00]  /*0360*/  BRA `(.L_x_0) ;  /* 0xfffffffc00fc7947 */ /* 0x000fc0000383ffff */
[----:B------:R-:W-:-:S00]  /*0370*/  NOP ;  /* 0x0000000000007918 */ /* 0x000fc00000000000 */
        /* <DEDUP_REMOVED lines=8> */
.L_x_1:


//--------------------- .nv.constant0.triton_poi_fused_cat_2 --------------------------
	.section	.nv.constant0.triton_poi_fused_cat_2,"a",@progbits
	.sectionflags	@""
	.align	4
.nv.constant0.triton_poi_fused_cat_2:
	.zero		556
